//
// Generated by NVIDIA NVVM Compiler
//
// Compiler Build ID: CL-36424714
// Cuda compilation tools, release 13.0, V13.0.88
// Based on NVVM 20.0.0
//

.version 9.0
.target sm_100
.address_size 64

	// .globl	_Z31CUDA_divisible_by_two_branchingPjPbi

.visible .entry _Z31CUDA_divisible_by_two_branchingPjPbi(
	.param .u64 .ptr .align 1 _Z31CUDA_divisible_by_two_branchingPjPbi_param_0,
	.param .u64 .ptr .align 1 _Z31CUDA_divisible_by_two_branchingPjPbi_param_1,
	.param .u32 _Z31CUDA_divisible_by_two_branchingPjPbi_param_2
)
{
	.reg .pred 	%p<7>;
	.reg .b16 	%rs<16>;
	.reg .b32 	%r<31>;
	.reg .b64 	%rd<21>;

	ld.param.u64 	%rd3, [_Z31CUDA_divisible_by_two_branchingPjPbi_param_0];
	ld.param.u64 	%rd4, [_Z31CUDA_divisible_by_two_branchingPjPbi_param_1];
	ld.param.u32 	%r12, [_Z31CUDA_divisible_by_two_branchingPjPbi_param_2];
	cvta.to.global.u64 	%rd1, %rd4;
	cvta.to.global.u64 	%rd2, %rd3;
	mov.u32 	%r13, %ctaid.x;
	mov.u32 	%r14, %ntid.x;
	mov.u32 	%r15, %tid.x;
	mad.lo.s32 	%r29, %r13, %r14, %r15;
	mov.u32 	%r16, %nctaid.x;
	mul.lo.s32 	%r2, %r14, %r16;
	setp.ge.s32 	%p1, %r29, %r12;
	@%p1 bra 	$L__BB0_7;
	add.s32 	%r17, %r29, %r2;
	max.s32 	%r18, %r12, %r17;
	setp.lt.s32 	%p2, %r17, %r12;
	selp.u32 	%r19, 1, 0, %p2;
	add.s32 	%r20, %r17, %r19;
	sub.s32 	%r21, %r18, %r20;
	div.u32 	%r22, %r21, %r2;
	add.s32 	%r3, %r22, %r19;
	and.b32  	%r23, %r3, 3;
	setp.eq.s32 	%p3, %r23, 3;
	@%p3 bra 	$L__BB0_4;
	add.s32 	%r24, %r3, 1;
	and.b32  	%r25, %r24, 3;
	neg.s32 	%r27, %r25;
$L__BB0_3:
	.pragma "nounroll";
	cvt.s64.s32 	%rd5, %r29;
	add.s64 	%rd6, %rd1, %rd5;
	mul.wide.s32 	%rd7, %r29, 4;
	add.s64 	%rd8, %rd2, %rd7;
	ld.global.u8 	%rs1, [%rd8];
	not.b16 	%rs2, %rs1;
	and.b16  	%rs3, %rs2, 1;
	st.global.u8 	[%rd6], %rs3;
	add.s32 	%r29, %r29, %r2;
	add.s32 	%r27, %r27, 1;
	setp.ne.s32 	%p4, %r27, 0;
	@%p4 bra 	$L__BB0_3;
$L__BB0_4:
	setp.lt.u32 	%p5, %r3, 3;
	@%p5 bra 	$L__BB0_7;
	cvt.s64.s32 	%rd13, %r2;
	mul.wide.s32 	%rd14, %r2, 4;
	shl.b32 	%r26, %r2, 2;
$L__BB0_6:
	cvt.s64.s32 	%rd9, %r29;
	mul.wide.s32 	%rd10, %r29, 4;
	add.s64 	%rd11, %rd2, %rd10;
	ld.global.u8 	%rs4, [%rd11];
	not.b16 	%rs5, %rs4;
	and.b16  	%rs6, %rs5, 1;
	add.s64 	%rd12, %rd1, %rd9;
	st.global.u8 	[%rd12], %rs6;
	add.s64 	%rd15, %rd11, %rd14;
	ld.global.u8 	%rs7, [%rd15];
	not.b16 	%rs8, %rs7;
	and.b16  	%rs9, %rs8, 1;
	add.s64 	%rd16, %rd12, %rd13;
	st.global.u8 	[%rd16], %rs9;
	add.s64 	%rd17, %rd15, %rd14;
	ld.global.u8 	%rs10, [%rd17];
	not.b16 	%rs11, %rs10;
	and.b16  	%rs12, %rs11, 1;
	add.s64 	%rd18, %rd16, %rd13;
	st.global.u8 	[%rd18], %rs12;
	add.s64 	%rd19, %rd17, %rd14;
	ld.global.u8 	%rs13, [%rd19];
	not.b16 	%rs14, %rs13;
	and.b16  	%rs15, %rs14, 1;
	add.s64 	%rd20, %rd18, %rd13;
	st.global.u8 	[%rd20], %rs15;
	add.s32 	%r29, %r26, %r29;
	setp.lt.s32 	%p6, %r29, %r12;
	@%p6 bra 	$L__BB0_6;
$L__BB0_7:
	ret;

}
	// .globl	_Z34CUDA_divisible_by_two_nonbranchingPjPbi
.visible .entry _Z34CUDA_divisible_by_two_nonbranchingPjPbi(
	.param .u64 .ptr .align 1 _Z34CUDA_divisible_by_two_nonbranchingPjPbi_param_0,
	.param .u64 .ptr .align 1 _Z34CUDA_divisible_by_two_nonbranchingPjPbi_param_1,
	.param .u32 _Z34CUDA_divisible_by_two_nonbranchingPjPbi_param_2
)
{
	.reg .pred 	%p<7>;
	.reg .b16 	%rs<16>;
	.reg .b32 	%r<31>;
	.reg .b64 	%rd<21>;

	ld.param.u64 	%rd3, [_Z34CUDA_divisible_by_two_nonbranchingPjPbi_param_0];
	ld.param.u64 	%rd4, [_Z34CUDA_divisible_by_two_nonbranchingPjPbi_param_1];
	ld.param.u32 	%r12, [_Z34CUDA_divisible_by_two_nonbranchingPjPbi_param_2];
	cvta.to.global.u64 	%rd1, %rd4;
	cvta.to.global.u64 	%rd2, %rd3;
	mov.u32 	%r13, %ctaid.x;
	mov.u32 	%r14, %ntid.x;
	mov.u32 	%r15, %tid.x;
	mad.lo.s32 	%r29, %r13, %r14, %r15;
	mov.u32 	%r16, %nctaid.x;
	mul.lo.s32 	%r2, %r14, %r16;
	setp.ge.s32 	%p1, %r29, %r12;
	@%p1 bra 	$L__BB1_7;
	add.s32 	%r17, %r29, %r2;
	max.s32 	%r18, %r12, %r17;
	setp.lt.s32 	%p2, %r17, %r12;
	selp.u32 	%r19, 1, 0, %p2;
	add.s32 	%r20, %r17, %r19;
	sub.s32 	%r21, %r18, %r20;
	div.u32 	%r22, %r21, %r2;
	add.s32 	%r3, %r22, %r19;
	and.b32  	%r23, %r3, 3;
	setp.eq.s32 	%p3, %r23, 3;
	@%p3 bra 	$L__BB1_4;
	add.s32 	%r24, %r3, 1;
	and.b32  	%r25, %r24, 3;
	neg.s32 	%r27, %r25;
$L__BB1_3:
	.pragma "nounroll";
	cvt.s64.s32 	%rd5, %r29;
	add.s64 	%rd6, %rd1, %rd5;
	mul.wide.s32 	%rd7, %r29, 4;
	add.s64 	%rd8, %rd2, %rd7;
	ld.global.u8 	%rs1, [%rd8];
	not.b16 	%rs2, %rs1;
	and.b16  	%rs3, %rs2, 1;
	st.global.u8 	[%rd6], %rs3;
	add.s32 	%r29, %r29, %r2;
	add.s32 	%r27, %r27, 1;
	setp.ne.s32 	%p4, %r27, 0;
	@%p4 bra 	$L__BB1_3;
$L__BB1_4:
	setp.lt.u32 	%p5, %r3, 3;
	@%p5 bra 	$L__BB1_7;
	cvt.s64.s32 	%rd13, %r2;
	mul.wide.s32 	%rd14, %r2, 4;
	shl.b32 	%r26, %r2, 2;
$L__BB1_6:
	cvt.s64.s32 	%rd9, %r29;
	mul.wide.s32 	%rd10, %r29, 4;
	add.s64 	%rd11, %rd2, %rd10;
	ld.global.u8 	%rs4, [%rd11];
	not.b16 	%rs5, %rs4;
	and.b16  	%rs6, %rs5, 1;
	add.s64 	%rd12, %rd1, %rd9;
	st.global.u8 	[%rd12], %rs6;
	add.s64 	%rd15, %rd11, %rd14;
	ld.global.u8 	%rs7, [%rd15];
	not.b16 	%rs8, %rs7;
	and.b16  	%rs9, %rs8, 1;
	add.s64 	%rd16, %rd12, %rd13;
	st.global.u8 	[%rd16], %rs9;
	add.s64 	%rd17, %rd15, %rd14;
	ld.global.u8 	%rs10, [%rd17];
	not.b16 	%rs11, %rs10;
	and.b16  	%rs12, %rs11, 1;
	add.s64 	%rd18, %rd16, %rd13;
	st.global.u8 	[%rd18], %rs12;
	add.s64 	%rd19, %rd17, %rd14;
	ld.global.u8 	%rs13, [%rd19];
	not.b16 	%rs14, %rs13;
	and.b16  	%rs15, %rs14, 1;
	add.s64 	%rd20, %rd18, %rd13;
	st.global.u8 	[%rd20], %rs15;
	add.s32 	%r29, %r26, %r29;
	setp.lt.s32 	%p6, %r29, %r12;
	@%p6 bra 	$L__BB1_6;
$L__BB1_7:
	ret;

}


// ===== COMPILED SASS (sm_100) =====

	.target	sm_100

	.elftype	@"ET_EXEC"


//--------------------- .note.nv.tkinfo           --------------------------
	.section	.note.nv.tkinfo,"",@"SHT_NOTE"
	.sectionflags	@"SHF_NOTE_NV_TKINFO"
	.tkinfo
        /*0018*/ 	.word	0x00000002
        /*0030*/ 	.string	""
        /*0030*/ 	.string	"ptxas"
        /*0030*/ 	.string	"Cuda compilation tools, release 13.0, V13.0.88"
        /*0030*/ 	.string	"Build cuda_13.0.r13.0/compiler.36424714_0"
        /*0030*/ 	.string	"-arch sm_100 -m 64 "



//--------------------- .note.nv.cuinfo           --------------------------
	.section	.note.nv.cuinfo,"",@"SHT_NOTE"
	.sectionflags	@"SHF_NOTE_NV_CUINFO"
        /*0018*/ 	.short	0x0002
        /*001a*/ 	.short	0x0064
        /*001c*/ 	.short	0x0082
	.zero		2


//--------------------- .nv.info                  --------------------------
	.section	.nv.info,"",@"SHT_CUDA_INFO"
	.align	4


	//----- nvinfo : EIATTR_REGCOUNT
	.align		4
        /*0000*/ 	.byte	0x04, 0x2f
        /*0002*/ 	.short	(.L_1 - .L_0)
	.align		4
.L_0:
        /*0004*/ 	.word	index@(_Z31CUDA_divisible_by_two_branchingPjPbi)
        /*0008*/ 	.word	0x0000001c


	//----- nvinfo : EIATTR_FRAME_SIZE
	.align		4
.L_1:
        /*000c*/ 	.byte	0x04, 0x11
        /*000e*/ 	.short	(.L_3 - .L_2)
	.align		4
.L_2:
        /*0010*/ 	.word	index@(_Z31CUDA_divisible_by_two_branchingPjPbi)
        /*0014*/ 	.word	0x00000000


	//----- nvinfo : EIATTR_REGCOUNT
	.align		4
.L_3:
        /*0018*/ 	.byte	0x04, 0x2f
        /*001a*/ 	.short	(.L_5 - .L_4)
	.align		4
.L_4:
        /*001c*/ 	.word	index@(_Z34CUDA_divisible_by_two_nonbranchingPjPbi)
        /*0020*/ 	.word	0x0000001c


	//----- nvinfo : EIATTR_FRAME_SIZE
	.align		4
.L_5:
        /*0024*/ 	.byte	0x04, 0x11
        /*0026*/ 	.short	(.L_7 - .L_6)
	.align		4
.L_6:
        /*0028*/ 	.word	index@(_Z34CUDA_divisible_by_two_nonbranchingPjPbi)
        /*002c*/ 	.word	0x00000000


	//----- nvinfo : EIATTR_MIN_STACK_SIZE
	.align		4
.L_7:
        /*0030*/ 	.byte	0x04, 0x12
        /*0032*/ 	.short	(.L_9 - .L_8)
	.align		4
.L_8:
        /*0034*/ 	.word	index@(_Z34CUDA_divisible_by_two_nonbranchingPjPbi)
        /*0038*/ 	.word	0x00000000


	//----- nvinfo : EIATTR_MIN_STACK_SIZE
	.align		4
.L_9:
        /*003c*/ 	.byte	0x04, 0x12
        /*003e*/ 	.short	(.L_11 - .L_10)
	.align		4
.L_10:
        /*0040*/ 	.word	index@(_Z31CUDA_divisible_by_two_branchingPjPbi)
        /*0044*/ 	.word	0x00000000
.L_11:


//--------------------- .nv.compat                --------------------------
	.section	.nv.compat,"",@"SHT_CUDA_COMPAT_INFO"
	.align	4
        /*0000*/ 	.byte	0x02, 0x09, 0x00, 0x00, 0x02, 0x02, 0x01, 0x00, 0x02, 0x05, 0x05, 0x00, 0x03, 0x07, 0x01, 0x01
        /*0010*/ 	.byte	0x02, 0x03, 0x00, 0x00, 0x02, 0x06, 0x01, 0x00, 0x04, 0x0b, 0x08, 0x00, 0x09, 0x00, 0x00, 0x00
        /*0020*/ 	.byte	0x00, 0x00, 0x00, 0x00


//--------------------- .nv.info._Z34CUDA_divisible_by_two_nonbranchingPjPbi --------------------------
	.section	.nv.info._Z34CUDA_divisible_by_two_nonbranchingPjPbi,"",@"SHT_CUDA_INFO"
	.sectionflags	@""
	.align	4


	//----- nvinfo : EIATTR_CUDA_API_VERSION
	.align		4
        /*0000*/ 	.byte	0x04, 0x37
        /*0002*/ 	.short	(.L_13 - .L_12)
.L_12:
        /*0004*/ 	.word	0x00000082


	//----- nvinfo : EIATTR_KPARAM_INFO
	.align		4
.L_13:
        /*0008*/ 	.byte	0x04, 0x17
        /*000a*/ 	.short	(.L_15 - .L_14)
.L_14:
        /*000c*/ 	.word	0x00000000
        /*0010*/ 	.short	0x0002
        /*0012*/ 	.short	0x0010
        /*0014*/ 	.byte	0x00, 0xf0, 0x11, 0x00


	//----- nvinfo : EIATTR_KPARAM_INFO
	.align		4
.L_15:
        /*0018*/ 	.byte	0x04, 0x17
        /*001a*/ 	.short	(.L_17 - .L_16)
.L_16:
        /*001c*/ 	.word	0x00000000
        /*0020*/ 	.short	0x0001
        /*0022*/ 	.short	0x0008
        /*0024*/ 	.byte	0x00, 0xf5, 0x21, 0x00


	//----- nvinfo : EIATTR_KPARAM_INFO
	.align		4
.L_17:
        /*0028*/ 	.byte	0x04, 0x17
        /*002a*/ 	.short	(.L_19 - .L_18)
.L_18:
        /*002c*/ 	.word	0x00000000
        /*0030*/ 	.short	0x0000
        /*0032*/ 	.short	0x0000
        /*0034*/ 	.byte	0x00, 0xf5, 0x21, 0x00


	//----- nvinfo : EIATTR_SPARSE_MMA_MASK
	.align		4
.L_19:
        /*0038*/ 	.byte	0x03, 0x50
        /*003a*/ 	.short	0x0000


	//----- nvinfo : EIATTR_MAXREG_COUNT
	.align		4
        /*003c*/ 	.byte	0x03, 0x1b
        /*003e*/ 	.short	0x00ff


	//----- nvinfo : EIATTR_MERCURY_ISA_VERSION
	.align		4
        /*0040*/ 	.byte	0x03, 0x5f
        /*0042*/ 	.short	0x0101


	//----- nvinfo : EIATTR_VRC_CTA_INIT_COUNT
	.align		4
        /*0044*/ 	.byte	0x02, 0x4a
	.zero		1
	.zero		1


	//----- nvinfo : EIATTR_EXIT_INSTR_OFFSETS
	.align		4
        /*0048*/ 	.byte	0x04, 0x1c
        /*004a*/ 	.short	(.L_21 - .L_20)


	//   ....[0]....
.L_20:
        /*004c*/ 	.word	0x00000090


	//   ....[1]....
        /*0050*/ 	.word	0x00000380


	//   ....[2]....
        /*0054*/ 	.word	0x00000570


	//----- nvinfo : EIATTR_CRS_STACK_SIZE
	.align		4
.L_21:
        /*0058*/ 	.byte	0x04, 0x1e
        /*005a*/ 	.short	(.L_23 - .L_22)
.L_22:
        /*005c*/ 	.word	0x00000000


	//----- nvinfo : EIATTR_CBANK_PARAM_SIZE
	.align		4
.L_23:
        /*0060*/ 	.byte	0x03, 0x19
        /*0062*/ 	.short	0x0014


	//----- nvinfo : EIATTR_PARAM_CBANK
	.align		4
        /*0064*/ 	.byte	0x04, 0x0a
        /*0066*/ 	.short	(.L_25 - .L_24)
	.align		4
.L_24:
        /*0068*/ 	.word	index@(.nv.constant0._Z34CUDA_divisible_by_two_nonbranchingPjPbi)
        /*006c*/ 	.short	0x0380
        /*006e*/ 	.short	0x0014


	//----- nvinfo : EIATTR_SW_WAR
	.align		4
.L_25:
        /*0070*/ 	.byte	0x04, 0x36
        /*0072*/ 	.short	(.L_27 - .L_26)
.L_26:
        /*0074*/ 	.word	0x00000008
.L_27:


//--------------------- .nv.info._Z31CUDA_divisible_by_two_branchingPjPbi --------------------------
	.section	.nv.info._Z31CUDA_divisible_by_two_branchingPjPbi,"",@"SHT_CUDA_INFO"
	.sectionflags	@""
	.align	4


	//----- nvinfo : EIATTR_CUDA_API_VERSION
	.align		4
        /*0000*/ 	.byte	0x04, 0x37
        /*0002*/ 	.short	(.L_29 - .L_28)
.L_28:
        /*0004*/ 	.word	0x00000082


	//----- nvinfo : EIATTR_KPARAM_INFO
	.align		4
.L_29:
        /*0008*/ 	.byte	0x04, 0x17
        /*000a*/ 	.short	(.L_31 - .L_30)
.L_30:
        /*000c*/ 	.word	0x00000000
        /*0010*/ 	.short	0x0002
        /*0012*/ 	.short	0x0010
        /*0014*/ 	.byte	0x00, 0xf0, 0x11, 0x00


	//----- nvinfo : EIATTR_KPARAM_INFO
	.align		4
.L_31:
        /*0018*/ 	.byte	0x04, 0x17
        /*001a*/ 	.short	(.L_33 - .L_32)
.L_32:
        /*001c*/ 	.word	0x00000000
        /*0020*/ 	.short	0x0001
        /*0022*/ 	.short	0x0008
        /*0024*/ 	.byte	0x00, 0xf5, 0x21, 0x00


	//----- nvinfo : EIATTR_KPARAM_INFO
	.align		4
.L_33:
        /*0028*/ 	.byte	0x04, 0x17
        /*002a*/ 	.short	(.L_35 - .L_34)
.L_34:
        /*002c*/ 	.word	0x00000000
        /*0030*/ 	.short	0x0000
        /*0032*/ 	.short	0x0000
        /*0034*/ 	.byte	0x00, 0xf5, 0x21, 0x00


	//----- nvinfo : EIATTR_SPARSE_MMA_MASK
	.align		4
.L_35:
        /*0038*/ 	.byte	0x03, 0x50
        /*003a*/ 	.short	0x0000


	//----- nvinfo : EIATTR_MAXREG_COUNT
	.align		4
        /*003c*/ 	.byte	0x03, 0x1b
        /*003e*/ 	.short	0x00ff


	//----- nvinfo : EIATTR_MERCURY_ISA_VERSION
	.align		4
        /*0040*/ 	.byte	0x03, 0x5f
        /*0042*/ 	.short	0x0101


	//----- nvinfo : EIATTR_VRC_CTA_INIT_COUNT
	.align		4
        /*0044*/ 	.byte	0x02, 0x4a
	.zero		1
	.zero		1


	//----- nvinfo : EIATTR_EXIT_INSTR_OFFSETS
	.align		4
        /*0048*/ 	.byte	0x04, 0x1c
        /*004a*/ 	.short	(.L_37 - .L_36)


	//   ....[0]....
.L_36:
        /*004c*/ 	.word	0x00000090


	//   ....[1]....
        /*0050*/ 	.word	0x00000380


	//   ....[2]....
        /*0054*/ 	.word	0x00000570


	//----- nvinfo : EIATTR_CRS_STACK_SIZE
	.align		4
.L_37:
        /*0058*/ 	.byte	0x04, 0x1e
        /*005a*/ 	.short	(.L_39 - .L_38)
.L_38:
        /*005c*/ 	.word	0x00000000


	//----- nvinfo : EIATTR_CBANK_PARAM_SIZE
	.align		4
.L_39:
        /*0060*/ 	.byte	0x03, 0x19
        /*0062*/ 	.short	0x0014


	//----- nvinfo : EIATTR_PARAM_CBANK
	.align		4
        /*0064*/ 	.byte	0x04, 0x0a
        /*0066*/ 	.short	(.L_41 - .L_40)
	.align		4
.L_40:
        /*0068*/ 	.word	index@(.nv.constant0._Z31CUDA_divisible_by_two_branchingPjPbi)
        /*006c*/ 	.short	0x0380
        /*006e*/ 	.short	0x0014


	//----- nvinfo : EIATTR_SW_WAR
	.align		4
.L_41:
        /*0070*/ 	.byte	0x04, 0x36
        /*0072*/ 	.short	(.L_43 - .L_42)
.L_42:
        /*0074*/ 	.word	0x00000008
.L_43:


//--------------------- .nv.callgraph             --------------------------
	.section	.nv.callgraph,"",@"SHT_CUDA_CALLGRAPH"
	.align	4
	.sectionentsize	8
	.align		4
        /*0000*/ 	.word	0x00000000
	.align		4
        /*0004*/ 	.word	0xffffffff
	.align		4
        /*0008*/ 	.word	0x00000000
	.align		4
        /*000c*/ 	.word	0xfffffffe
	.align		4
        /*0010*/ 	.word	0x00000000
	.align		4
        /*0014*/ 	.word	0xfffffffd
	.align		4
        /*0018*/ 	.word	0x00000000
	.align		4
        /*001c*/ 	.word	0xfffffffc


//--------------------- .text._Z34CUDA_divisible_by_two_nonbranchingPjPbi --------------------------
	.section	.text._Z34CUDA_divisible_by_two_nonbranchingPjPbi,"ax",@progbits
	.align	128
        .global         _Z34CUDA_divisible_by_two_nonbranchingPjPbi
        .type           _Z34CUDA_divisible_by_two_nonbranchingPjPbi,@function
        .size           _Z34CUDA_divisible_by_two_nonbranchingPjPbi,(.L_x_10 - _Z34CUDA_divisible_by_two_nonbranchingPjPbi)
        .other          _Z34CUDA_divisible_by_two_nonbranchingPjPbi,@"STO_CUDA_ENTRY STV_DEFAULT"
_Z34CUDA_divisible_by_two_nonbranchingPjPbi:
.text._Z34CUDA_divisible_by_two_nonbranchingPjPbi:
[----:B------:R-:W-:Y:S01]  /*0000*/  LDC R1, c[0x0][0x37c] ;  /* 0x0000df00ff017b82 */ /* 0x000fe20000000800 */
[----:B------:R-:W0:Y:S07]  /*0010*/  S2R R3, SR_TID.X ;  /* 0x0000000000037919 */ /* 0x000e2e0000002100 */
[----:B------:R-:W0:Y:S01]  /*0020*/  S2UR UR4, SR_CTAID.X ;  /* 0x00000000000479c3 */ /* 0x000e220000002500 */
[----:B------:R-:W1:Y:S07]  /*0030*/  LDCU UR6, c[0x0][0x390] ;  /* 0x00007200ff0677ac */ /* 0x000e6e0008000800 */
[----:B------:R-:W0:Y:S01]  /*0040*/  LDC R0, c[0x0][0x360] ;  /* 0x0000d800ff007b82 */ /* 0x000e220000000800 */
[----:B------:R-:W2:Y:S01]  /*0050*/  LDCU UR5, c[0x0][0x370] ;  /* 0x00006e00ff0577ac */ /* 0x000ea20008000800 */
[----:B0-----:R-:W-:-:S02]  /*0060*/  IMAD R3, R0, UR4, R3 ;  /* 0x0000000400037c24 */ /* 0x001fc4000f8e0203 */
[----:B--2---:R-:W-:-:S03]  /*0070*/  IMAD R0, R0, UR5, RZ ;  /* 0x0000000500007c24 */ /* 0x004fc6000f8e02ff */
[----:B-1----:R-:W-:-:S13]  /*0080*/  ISETP.GE.AND P0, PT, R3, UR6, PT ;  /* 0x0000000603007c0c */ /* 0x002fda000bf06270 */
[----:B------:R-:W-:Y:S05]  /*0090*/  @P0 EXIT ;  /* 0x000000000000094d */ /* 0x000fea0003800000 */
[----:B------:R-:W0:Y:S01]  /*00a0*/  I2F.U32.RP R8, R0 ;  /* 0x0000000000087306 */ /* 0x000e220000209000 */
[C---:B------:R-:W-:Y:S01]  /*00b0*/  IMAD.IADD R2, R0.reuse, 0x1, R3 ;  /* 0x0000000100027824 */ /* 0x040fe200078e0203 */
[----:B------:R-:W-:Y:S01]  /*00c0*/  ISETP.NE.U32.AND P2, PT, R0, RZ, PT ;  /* 0x000000ff0000720c */ /* 0x000fe20003f45070 */
[----:B------:R-:W-:Y:S01]  /*00d0*/  IMAD.MOV R9, RZ, RZ, -R0 ;  /* 0x000000ffff097224 */ /* 0x000fe200078e0a00 */
[----:B------:R-:W1:Y:S01]  /*00e0*/  LDCU.64 UR4, c[0x0][0x358] ;  /* 0x00006b00ff0477ac */ /* 0x000e620008000a00 */
[----:B------:R-:W-:Y:S01]  /*00f0*/  BSSY.RECONVERGENT B0, `(.L_x_0) ;  /* 0x0000028000007945 */ /* 0x000fe20003800200 */
[C---:B------:R-:W-:Y:S02]  /*0100*/  ISETP.GE.AND P0, PT, R2.reuse, UR6, PT ;  /* 0x0000000602007c0c */ /* 0x040fe4000bf06270 */
[----:B------:R-:W-:Y:S01]  /*0110*/  VIMNMX R7, PT, PT, R2, UR6, !PT ;  /* 0x0000000602077c48 */ /* 0x000fe2000ffe0100 */
[----:B------:R-:W2:Y:S01]  /*0120*/  LDCU.64 UR8, c[0x0][0x388] ;  /* 0x00007100ff0877ac */ /* 0x000ea20008000a00 */
[----:B------:R-:W-:-:S04]  /*0130*/  SEL R6, RZ, 0x1, P0 ;  /* 0x00000001ff067807 */ /* 0x000fc80000000000 */
[----:B------:R-:W-:Y:S01]  /*0140*/  IADD3 R7, PT, PT, R7, -R2, -R6 ;  /* 0x8000000207077210 */ /* 0x000fe20007ffe806 */
[----:B0-----:R-:W0:Y:S02]  /*0150*/  MUFU.RCP R8, R8 ;  /* 0x0000000800087308 */ /* 0x001e240000001000 */
[----:B0-----:R-:W-:-:S06]  /*0160*/  VIADD R4, R8, 0xffffffe ;  /* 0x0ffffffe08047836 */ /* 0x001fcc0000000000 */
[----:B------:R0:W3:Y:S02]  /*0170*/  F2I.FTZ.U32.TRUNC.NTZ R5, R4 ;  /* 0x0000000400057305 */ /* 0x0000e4000021f000 */
[----:B0-----:R-:W-:Y:S02]  /*0180*/  IMAD.MOV.U32 R4, RZ, RZ, RZ ;  /* 0x000000ffff047224 */ /* 0x001fe400078e00ff */
[----:B---3--:R-:W-:-:S04]  /*0190*/  IMAD R9, R9, R5, RZ ;  /* 0x0000000509097224 */ /* 0x008fc800078e02ff */
[----:B------:R-:W-:-:S06]  /*01a0*/  IMAD.HI.U32 R8, R5, R9, R4 ;  /* 0x0000000905087227 */ /* 0x000fcc00078e0004 */
[----:B------:R-:W-:-:S04]  /*01b0*/  IMAD.HI.U32 R5, R8, R7, RZ ;  /* 0x0000000708057227 */ /* 0x000fc800078e00ff */
[----:B------:R-:W-:-:S04]  /*01c0*/  IMAD.MOV R2, RZ, RZ, -R5 ;  /* 0x000000ffff027224 */ /* 0x000fc800078e0a05 */
[----:B------:R-:W-:-:S05]  /*01d0*/  IMAD R7, R0, R2, R7 ;  /* 0x0000000200077224 */ /* 0x000fca00078e0207 */
[----:B------:R-:W-:-:S13]  /*01e0*/  ISETP.GE.U32.AND P0, PT, R7, R0, PT ;  /* 0x000000000700720c */ /* 0x000fda0003f06070 */
[----:B------:R-:W-:Y:S02]  /*01f0*/  @P0 IMAD.IADD R7, R7, 0x1, -R0 ;  /* 0x0000000107070824 */ /* 0x000fe400078e0a00 */
[----:B------:R-:W-:-:S03]  /*0200*/  @P0 VIADD R5, R5, 0x1 ;  /* 0x0000000105050836 */ /* 0x000fc60000000000 */
[----:B------:R-:W-:-:S13]  /*0210*/  ISETP.GE.U32.AND P1, PT, R7, R0, PT ;  /* 0x000000000700720c */ /* 0x000fda0003f26070 */
[----:B------:R-:W-:Y:S01]  /*0220*/  @P1 VIADD R5, R5, 0x1 ;  /* 0x0000000105051836 */ /* 0x000fe20000000000 */
[----:B------:R-:W-:-:S05]  /*0230*/  @!P2 LOP3.LUT R5, RZ, R0, RZ, 0x33, !PT ;  /* 0x00000000ff05a212 */ /* 0x000fca00078e33ff */
[----:B------:R-:W-:-:S05]  /*0240*/  IMAD.IADD R2, R6, 0x1, R5 ;  /* 0x0000000106027824 */ /* 0x000fca00078e0205 */
[C---:B------:R-:W-:Y:S02]  /*0250*/  LOP3.LUT R4, R2.reuse, 0x3, RZ, 0xc0, !PT ;  /* 0x0000000302047812 */ /* 0x040fe400078ec0ff */
[----:B------:R-:W-:Y:S02]  /*0260*/  ISETP.GE.U32.AND P0, PT, R2, 0x3, PT ;  /* 0x000000030200780c */ /* 0x000fe40003f06070 */
[----:B------:R-:W-:-:S13]  /*0270*/  ISETP.NE.AND P1, PT, R4, 0x3, PT ;  /* 0x000000030400780c */ /* 0x000fda0003f25270 */
[----:B-12---:R-:W-:Y:S05]  /*0280*/  @!P1 BRA `(.L_x_1) ;  /* 0x0000000000389947 */ /* 0x006fea0003800000 */
[----:B------:R-:W0:Y:S01]  /*0290*/  LDC.64 R8, c[0x0][0x380] ;  /* 0x0000e000ff087b82 */ /* 0x000e220000000a00 */
[----:B------:R-:W-:-:S05]  /*02a0*/  VIADD R2, R2, 0x1 ;  /* 0x0000000102027836 */ /* 0x000fca0000000000 */
[----:B------:R-:W-:-:S05]  /*02b0*/  LOP3.LUT R2, R2, 0x3, RZ, 0xc0, !PT ;  /* 0x0000000302027812 */ /* 0x000fca00078ec0ff */
[----:B------:R-:W-:-:S07]  /*02c0*/  IMAD.MOV R2, RZ, RZ, -R2 ;  /* 0x000000ffff027224 */ /* 0x000fce00078e0a02 */
.L_x_2:
[----:B0-----:R-:W-:-:S06]  /*02d0*/  IMAD.WIDE R4, R3, 0x4, R8 ;  /* 0x0000000403047825 */ /* 0x001fcc00078e0208 */
[----:B------:R-:W2:Y:S01]  /*02e0*/  LDG.E.U8 R4, desc[UR4][R4.64] ;  /* 0x0000000404047981 */ /* 0x000ea2000c1e1100 */
[----:B-1----:R-:W-:Y:S01]  /*02f0*/  IADD3 R6, P1, PT, R3, UR8, RZ ;  /* 0x0000000803067c10 */ /* 0x002fe2000ff3e0ff */
[----:B------:R-:W-:-:S03]  /*0300*/  VIADD R2, R2, 0x1 ;  /* 0x0000000102027836 */ /* 0x000fc60000000000 */
[----:B------:R-:W-:Y:S01]  /*0310*/  LEA.HI.X.SX32 R7, R3, UR9, 0x1, P1 ;  /* 0x0000000903077c11 */ /* 0x000fe200088f0eff */
[----:B------:R-:W-:Y:S01]  /*0320*/  IMAD.IADD R3, R0, 0x1, R3 ;  /* 0x0000000100037824 */ /* 0x000fe200078e0203 */
[----:B------:R-:W-:Y:S02]  /*0330*/  ISETP.NE.AND P1, PT, R2, RZ, PT ;  /* 0x000000ff0200720c */ /* 0x000fe40003f25270 */
[----:B--2---:R-:W-:-:S05]  /*0340*/  LOP3.LUT R11, R4, 0x1, RZ, 0xc, !PT ;  /* 0x00000001040b7812 */ /* 0x004fca00078e0cff */
[----:B------:R1:W-:Y:S06]  /*0350*/  STG.E.U8 desc[UR4][R6.64], R11 ;  /* 0x0000000b06007986 */ /* 0x0003ec000c101104 */
[----:B------:R-:W-:Y:S05]  /*0360*/  @P1 BRA `(.L_x_2) ;  /* 0xfffffffc00d81947 */ /* 0x000fea000383ffff */
.L_x_1:
[----:B------:R-:W-:Y:S05]  /*0370*/  BSYNC.RECONVERGENT B0 ;  /* 0x0000000000007941 */ /* 0x000fea0003800200 */
.L_x_0:
[----:B------:R-:W-:Y:S05]  /*0380*/  @!P0 EXIT ;  /* 0x000000000000894d */ /* 0x000fea0003800000 */
[----:B------:R-:W0:Y:S01]  /*0390*/  LDC.64 R4, c[0x0][0x380] ;  /* 0x0000e000ff047b82 */ /* 0x000e220000000a00 */
[----:B------:R-:W-:Y:S01]  /*03a0*/  SHF.R.S32.HI R25, RZ, 0x1f, R0 ;  /* 0x0000001fff197819 */ /* 0x000fe20000011400 */
[----:B------:R-:W2:Y:S06]  /*03b0*/  LDCU.64 UR8, c[0x0][0x388] ;  /* 0x00007100ff0877ac */ /* 0x000eac0008000a00 */
.L_x_3:
[----:B01----:R-:W-:-:S05]  /*03c0*/  IMAD.WIDE R10, R3, 0x4, R4 ;  /* 0x00000004030a7825 */ /* 0x003fca00078e0204 */
[----:B---3--:R-:W3:Y:S01]  /*03d0*/  LDG.E.U8 R2, desc[UR4][R10.64] ;  /* 0x000000040a027981 */ /* 0x008ee2000c1e1100 */
[----:B--2---:R-:W-:Y:S01]  /*03e0*/  IADD3 R16, P0, PT, R3, UR8, RZ ;  /* 0x0000000803107c10 */ /* 0x004fe2000ff1e0ff */
[----:B------:R-:W-:-:S03]  /*03f0*/  IMAD.WIDE R6, R0, 0x4, R10 ;  /* 0x0000000400067825 */ /* 0x000fc600078e020a */
[----:B------:R-:W-:Y:S02]  /*0400*/  LEA.HI.X.SX32 R17, R3, UR9, 0x1, P0 ;  /* 0x0000000903117c11 */ /* 0x000fe400080f0eff */
[----:B---3--:R-:W-:-:S05]  /*0410*/  LOP3.LUT R19, R2, 0x1, RZ, 0xc, !PT ;  /* 0x0000000102137812 */ /* 0x008fca00078e0cff */
[----:B------:R0:W-:Y:S04]  /*0420*/  STG.E.U8 desc[UR4][R16.64], R19 ;  /* 0x0000001310007986 */ /* 0x0001e8000c101104 */
[----:B------:R-:W2:Y:S01]  /*0430*/  LDG.E.U8 R2, desc[UR4][R6.64] ;  /* 0x0000000406027981 */ /* 0x000ea2000c1e1100 */
[C---:B------:R-:W-:Y:S01]  /*0440*/  IADD3 R12, P0, PT, R0.reuse, R16, RZ ;  /* 0x00000010000c7210 */ /* 0x040fe20007f1e0ff */
[----:B------:R-:W-:-:S04]  /*0450*/  IMAD.WIDE R8, R0, 0x4, R6 ;  /* 0x0000000400087825 */ /* 0x000fc800078e0206 */
[----:B------:R-:W-:Y:S01]  /*0460*/  IMAD.X R13, R25, 0x1, R17, P0 ;  /* 0x00000001190d7824 */ /* 0x000fe200000e0611 */
[----:B--2---:R-:W-:-:S05]  /*0470*/  LOP3.LUT R21, R2, 0x1, RZ, 0xc, !PT ;  /* 0x0000000102157812 */ /* 0x004fca00078e0cff */
[----:B------:R3:W-:Y:S04]  /*0480*/  STG.E.U8 desc[UR4][R12.64], R21 ;  /* 0x000000150c007986 */ /* 0x0007e8000c101104 */
[----:B------:R-:W2:Y:S01]  /*0490*/  LDG.E.U8 R2, desc[UR4][R8.64] ;  /* 0x0000000408027981 */ /* 0x000ea2000c1e1100 */
[C---:B------:R-:W-:Y:S01]  /*04a0*/  IADD3 R14, P0, PT, R0.reuse, R12, RZ ;  /* 0x0000000c000e7210 */ /* 0x040fe20007f1e0ff */
[----:B------:R-:W-:-:S04]  /*04b0*/  IMAD.WIDE R10, R0, 0x4, R8 ;  /* 0x00000004000a7825 */ /* 0x000fc800078e0208 */
[----:B------:R-:W-:Y:S01]  /*04c0*/  IMAD.X R15, R25, 0x1, R13, P0 ;  /* 0x00000001190f7824 */ /* 0x000fe200000e060d */
[----:B--2---:R-:W-:-:S05]  /*04d0*/  LOP3.LUT R23, R2, 0x1, RZ, 0xc, !PT ;  /* 0x0000000102177812 */ /* 0x004fca00078e0cff */
[----:B------:R3:W-:Y:S04]  /*04e0*/  STG.E.U8 desc[UR4][R14.64], R23 ;  /* 0x000000170e007986 */ /* 0x0007e8000c101104 */
[----:B------:R-:W0:Y:S01]  /*04f0*/  LDG.E.U8 R10, desc[UR4][R10.64] ;  /* 0x000000040a0a7981 */ /* 0x000e22000c1e1100 */
[C---:B------:R-:W-:Y:S01]  /*0500*/  IADD3 R6, P0, PT, R0.reuse, R14, RZ ;  /* 0x0000000e00067210 */ /* 0x040fe20007f1e0ff */
[----:B------:R-:W-:-:S04]  /*0510*/  IMAD R3, R0, 0x4, R3 ;  /* 0x0000000400037824 */ /* 0x000fc800078e0203 */
[----:B------:R-:W-:Y:S01]  /*0520*/  IMAD.X R7, R25, 0x1, R15, P0 ;  /* 0x0000000119077824 */ /* 0x000fe200000e060f */
[----:B------:R-:W-:Y:S02]  /*0530*/  ISETP.GE.AND P0, PT, R3, UR6, PT ;  /* 0x0000000603007c0c */ /* 0x000fe4000bf06270 */
[----:B0-----:R-:W-:-:S05]  /*0540*/  LOP3.LUT R17, R10, 0x1, RZ, 0xc, !PT ;  /* 0x000000010a117812 */ /* 0x001fca00078e0cff */
[----:B------:R3:W-:Y:S06]  /*0550*/  STG.E.U8 desc[UR4][R6.64], R17 ;  /* 0x0000001106007986 */ /* 0x0007ec000c101104 */
[----:B------:R-:W-:Y:S05]  /*0560*/  @!P0 BRA `(.L_x_3) ;  /* 0xfffffffc00948947 */ /* 0x000fea000383ffff */
[----:B------:R-:W-:Y:S05]  /*0570*/  EXIT ;  /* 0x000000000000794d */ /* 0x000fea0003800000 */
.L_x_4:
[----:B------:R-:W-:-:S00]  /*0580*/  BRA `(.L_x_4) ;  /* 0xfffffffc00fc7947 */ /* 0x000fc0000383ffff */
[----:B------:R-:W-:-:S00]  /*0590*/  NOP ;  /* 0x0000000000007918 */ /* 0x000fc00000000000 */
        /* <DEDUP_REMOVED lines=14> */
.L_x_10:


//--------------------- .text._Z31CUDA_divisible_by_two_branchingPjPbi --------------------------
	.section	.text._Z31CUDA_divisible_by_two_branchingPjPbi,"ax",@progbits
	.align	128
        .global         _Z31CUDA_divisible_by_two_branchingPjPbi
        .type           _Z31CUDA_divisible_by_two_branchingPjPbi,@function
        .size           _Z31CUDA_divisible_by_two_branchingPjPbi,(.L_x_11 - _Z31CUDA_divisible_by_two_branchingPjPbi)
        .other          _Z31CUDA_divisible_by_two_branchingPjPbi,@"STO_CUDA_ENTRY STV_DEFAULT"
_Z31CUDA_divisible_by_two_branchingPjPbi:
.text._Z31CUDA_divisible_by_two_branchingPjPbi:
        /* <DEDUP_REMOVED lines=45> */
.L_x_7:
        /* <DEDUP_REMOVED lines=10> */
.L_x_6:
[----:B------:R-:W-:Y:S05]  /*0370*/  BSYNC.RECONVERGENT B0 ;  /* 0x0000000000007941 */ /* 0x000fea0003800200 */
.L_x_5:
[----:B------:R-:W-:Y:S05]  /*0380*/  @!P0 EXIT ;  /* 0x000000000000894d */ /* 0x000fea0003800000 */
[----:B------:R-:W0:Y:S01]  /*0390*/  LDC.64 R4, c[0x0][0x380] ;  /* 0x0000e000ff047b82 */ /* 0x000e220000000a00 */
[----:B------:R-:W-:Y:S01]  /*03a0*/  SHF.R.S32.HI R25, RZ, 0x1f, R0 ;  /* 0x0000001fff197819 */ /* 0x000fe20000011400 */
[----:B------:R-:W2:Y:S06]  /*03b0*/  LDCU.64 UR8, c[0x0][0x388] ;  /* 0x00007100ff0877ac */ /* 0x000eac0008000a00 */
.L_x_8:
        /* <DEDUP_REMOVED lines=28> */
.L_x_9:
        /* <DEDUP_REMOVED lines=16> */
.L_x_11:


//--------------------- .nv.shared.reserved.0     --------------------------
	.section	.nv.shared.reserved.0,"aw",@nobits
	.weak		__nv_reservedSMEM_offset_0_alias
	.size		__nv_reservedSMEM_offset_0_alias, 0, 64
	.other		__nv_reservedSMEM_offset_0_alias,@"STO_CUDA_RESERVED_SHARED STV_DEFAULT"
__nv_reservedSMEM_offset_0_alias:
	.zero		0
	.zero		64


//--------------------- .nv.constant0._Z34CUDA_divisible_by_two_nonbranchingPjPbi --------------------------
	.section	.nv.constant0._Z34CUDA_divisible_by_two_nonbranchingPjPbi,"a",@progbits
	.sectionflags	@""
	.align	4
.nv.constant0._Z34CUDA_divisible_by_two_nonbranchingPjPbi:
	.zero		916


//--------------------- .nv.constant0._Z31CUDA_divisible_by_two_branchingPjPbi --------------------------
	.section	.nv.constant0._Z31CUDA_divisible_by_two_branchingPjPbi,"a",@progbits
	.sectionflags	@""
	.align	4
.nv.constant0._Z31CUDA_divisible_by_two_branchingPjPbi:
	.zero		916


//--------------------- SYMBOLS --------------------------

	.type		.nv.reservedSmem.offset0,@object
	.size		.nv.reservedSmem.offset0,0x4
